	.headerflags	@"EF_CUDA_TEXMODE_UNIFIED EF_CUDA_64BIT_ADDRESS EF_CUDA_ACCELERATORS EF_CUDA_SM90 EF_CUDA_VIRTUAL_SM(EF_CUDA_SM90)"
	.elftype	@"ET_EXEC"


//--------------------- .nv.info                  --------------------------
	.section	.nv.info,"",@"SHT_CUDA_INFO"
	.align	4


	//----- nvinfo : EIATTR_REGCOUNT
	.align		4
        /*0000*/ 	.byte	0x04, 0x2f
        /*0002*/ 	.short	(.L_1 - .L_0)
	.align		4
.L_0:
        /*0004*/ 	.word	index@(triton_poi_fused__softmax_0)
        /*0008*/ 	.word	0x00000012


	//----- nvinfo : EIATTR_MIN_STACK_SIZE
	.align		4
.L_1:
        /*000c*/ 	.byte	0x04, 0x12
        /*000e*/ 	.short	(.L_3 - .L_2)
	.align		4
.L_2:
        /*0010*/ 	.word	index@(triton_poi_fused__softmax_0)
        /*0014*/ 	.word	0x00000000


	//----- nvinfo : EIATTR_FRAME_SIZE
	.align		4
.L_3:
        /*0018*/ 	.byte	0x04, 0x11
        /*001a*/ 	.short	(.L_5 - .L_4)
	.align		4
.L_4:
        /*001c*/ 	.word	index@(triton_poi_fused__softmax_0)
        /*0020*/ 	.word	0x00000000


	//----- nvinfo : EIATTR_MIN_STACK_SIZE
	.align		4
.L_5:
        /*0024*/ 	.byte	0x04, 0x12
        /*0026*/ 	.short	(.L_7 - .L_6)
	.align		4
.L_6:
        /*0028*/ 	.word	index@(triton_poi_fused__softmax_0)
        /*002c*/ 	.word	0x00000000
.L_7:


//--------------------- .nv.info.triton_poi_fused__softmax_0 --------------------------
	.section	.nv.info.triton_poi_fused__softmax_0,"",@"SHT_CUDA_INFO"
	.sectionflags	@""
	.align	4


	//----- nvinfo : EIATTR_CUDA_API_VERSION
	.align		4
        /*0000*/ 	.byte	0x04, 0x37
        /*0002*/ 	.short	(.L_9 - .L_8)
.L_8:
        /*0004*/ 	.word	0x0000007c


	//----- nvinfo : EIATTR_KPARAM_INFO
	.align		4
.L_9:
        /*0008*/ 	.byte	0x04, 0x17
        /*000a*/ 	.short	(.L_11 - .L_10)
.L_10:
        /*000c*/ 	.word	0x00000000
        /*0010*/ 	.short	0x0002
        /*0012*/ 	.short	0x0010
        /*0014*/ 	.byte	0x00, 0xf0, 0x11, 0x00


	//----- nvinfo : EIATTR_KPARAM_INFO
	.align		4
.L_11:
        /*0018*/ 	.byte	0x04, 0x17
        /*001a*/ 	.short	(.L_13 - .L_12)
.L_12:
        /*001c*/ 	.word	0x00000000
        /*0020*/ 	.short	0x0001
        /*0022*/ 	.short	0x0008
        /*0024*/ 	.byte	0x00, 0xf4, 0x21, 0x00


	//----- nvinfo : EIATTR_KPARAM_INFO
	.align		4
.L_13:
        /*0028*/ 	.byte	0x04, 0x17
        /*002a*/ 	.short	(.L_15 - .L_14)
.L_14:
        /*002c*/ 	.word	0x00000000
        /*0030*/ 	.short	0x0000
        /*0032*/ 	.short	0x0000
        /*0034*/ 	.byte	0x00, 0xf4, 0x21, 0x00


	//----- nvinfo : EIATTR_SPARSE_MMA_MASK
	.align		4
.L_15:
        /*0038*/ 	.byte	0x03, 0x50
        /*003a*/ 	.short	0x0000


	//----- nvinfo : EIATTR_MAXREG_COUNT
	.align		4
        /*003c*/ 	.byte	0x03, 0x1b
        /*003e*/ 	.short	0x00ff


	//----- nvinfo : EIATTR_EXIT_INSTR_OFFSETS
	.align		4
        /*0040*/ 	.byte	0x04, 0x1c
        /*0042*/ 	.short	(.L_17 - .L_16)


	//   ....[0]....
.L_16:
        /*0044*/ 	.word	0x00000400


	//   ....[1]....
        /*0048*/ 	.word	0x00000420


	//----- nvinfo : EIATTR_REQNTID
	.align		4
.L_17:
        /*004c*/ 	.byte	0x04, 0x10
        /*004e*/ 	.short	(.L_19 - .L_18)
.L_18:
        /*0050*/ 	.word	0x00000020
        /*0054*/ 	.word	0x00000001
        /*0058*/ 	.word	0x00000001


	//----- nvinfo : EIATTR_CBANK_PARAM_SIZE
	.align		4
.L_19:
        /*005c*/ 	.byte	0x03, 0x19
        /*005e*/ 	.short	0x0014


	//----- nvinfo : EIATTR_PARAM_CBANK
	.align		4
        /*0060*/ 	.byte	0x04, 0x0a
        /*0062*/ 	.short	(.L_21 - .L_20)
	.align		4
.L_20:
        /*0064*/ 	.word	index@(.nv.constant0.triton_poi_fused__softmax_0)
        /*0068*/ 	.short	0x0210
        /*006a*/ 	.short	0x0014


	//----- nvinfo : EIATTR_SW_WAR
	.align		4
.L_21:
        /*006c*/ 	.byte	0x04, 0x36
        /*006e*/ 	.short	(.L_23 - .L_22)
.L_22:
        /*0070*/ 	.word	0x00000008
.L_23:


//--------------------- .nv.callgraph             --------------------------
	.section	.nv.callgraph,"",@"SHT_CUDA_CALLGRAPH"
	.align	4
	.sectionentsize	8
	.align		4
        /*0000*/ 	.word	0x00000000
	.align		4
        /*0004*/ 	.word	0xffffffff
	.align		4
        /*0008*/ 	.word	0x00000000
	.align		4
        /*000c*/ 	.word	0xfffffffe
	.align		4
        /*0010*/ 	.word	0x00000000
	.align		4
        /*0014*/ 	.word	0xfffffffd
	.align		4
        /*0018*/ 	.word	0x00000000
	.align		4
        /*001c*/ 	.word	0xfffffffc


//--------------------- .text.triton_poi_fused__softmax_0 --------------------------
	.section	.text.triton_poi_fused__softmax_0,"ax",@progbits
	.align	128
        .global         triton_poi_fused__softmax_0
        .type           triton_poi_fused__softmax_0,@function
        .size           triton_poi_fused__softmax_0,(.L_x_1 - triton_poi_fused__softmax_0)
        .other          triton_poi_fused__softmax_0,@"STO_CUDA_ENTRY STV_DEFAULT"
triton_poi_fused__softmax_0:
.text.triton_poi_fused__softmax_0:
[----:B------:R-:W0:Y:S02]  /*0000*/  LDC R1, c[0x0][0x28] ;  /* 0x00000a00ff017b82 */ /* 0x000e240000000800 */
[----:B------:R-:W1:Y:S01]  /*0010*/  S2R R0, SR_TID.X ;  /* 0x0000000000007919 */ /* 0x000e620000002100 */
[----:B------:R-:W2:Y:S01]  /*0020*/  LDC.64 R2, c[0x0][0x210] ;  /* 0x00008400ff027b82 */ /* 0x000ea20000000a00 */
[----:B------:R-:W-:Y:S01]  /*0030*/  CS2R R14, SRZ ;  /* 0x00000000000e7805 */ /* 0x000fe2000001ff00 */
[----:B------:R-:W-:Y:S01]  /*0040*/  ULDC.64 UR4, c[0x0][0x208] ;  /* 0x0000820000047ab9 */ /* 0x000fe20000000a00 */
[----:B------:R-:W3:Y:S01]  /*0050*/  S2R R7, SR_CTAID.X ;  /* 0x0000000000077919 */ /* 0x000ee20000002500 */
[----:B-1----:R-:W-:Y:S01]  /*0060*/  IMAD.SHL.U32 R0, R0, 0x2, RZ ;  /* 0x0000000200007824 */ /* 0x002fe200078e00ff */
[----:B---3--:R-:W-:-:S04]  /*0070*/  SHF.R.S32.HI R4, RZ, 0x19, R7 ;  /* 0x00000019ff047819 */ /* 0x008fc80000011407 */
[----:B------:R-:W-:Y:S02]  /*0080*/  LOP3.LUT R0, R0, 0x3e, RZ, 0xc0, !PT ;  /* 0x0000003e00007812 */ /* 0x000fe400078ec0ff */
[----:B------:R-:W-:-:S03]  /*0090*/  SGXT R4, R4, 0x1 ;  /* 0x000000010404781a */ /* 0x000fc60000000200 */
[----:B------:R-:W-:-:S05]  /*00a0*/  IMAD R7, R7, 0x40, R0 ;  /* 0x0000004007077824 */ /* 0x000fca00078e0200 */
[----:B------:R-:W-:Y:S02]  /*00b0*/  LEA.HI R4, R4, R7, RZ, 0x2 ;  /* 0x0000000704047211 */ /* 0x000fe400078f10ff */
[----:B------:R-:W-:Y:S02]  /*00c0*/  ISETP.GE.AND P0, PT, R7, 0x40, PT ;  /* 0x000000400700780c */ /* 0x000fe40003f06270 */
[----:B------:R-:W-:-:S05]  /*00d0*/  LOP3.LUT R5, R4, 0xfffffffc, RZ, 0xc0, !PT ;  /* 0xfffffffc04057812 */ /* 0x000fca00078ec0ff */
[----:B--2---:R-:W-:-:S06]  /*00e0*/  IMAD.WIDE R4, R5, 0x4, R2 ;  /* 0x0000000405047825 */ /* 0x004fcc00078e0202 */
[----:B------:R-:W2:Y:S01]  /*00f0*/  @!P0 LDG.E.EL R15, desc[UR4][R4.64] ;  /* 0x00000004040f8981 */ /* 0x000ea2000c2e1900 */
[----:B------:R-:W-:-:S03]  /*0100*/  IMAD.MOV.U32 R0, RZ, RZ, RZ ;  /* 0x000000ffff007224 */ /* 0x000fc600078e00ff */
[----:B------:R-:W3:Y:S01]  /*0110*/  @!P0 LDG.E.EL R14, desc[UR4][R4.64] ;  /* 0x00000004040e8981 */ /* 0x000ee2000c2e1900 */
[----:B------:R-:W-:Y:S01]  /*0120*/  IMAD.MOV.U32 R6, RZ, RZ, RZ ;  /* 0x000000ffff067224 */ /* 0x000fe200078e00ff */
[----:B------:R-:W-:Y:S02]  /*0130*/  CS2R R10, SRZ ;  /* 0x00000000000a7805 */ /* 0x000fe4000001ff00 */
[----:B------:R-:W4:Y:S04]  /*0140*/  @!P0 LDG.E.EL R0, desc[UR4][R4.64+0x4] ;  /* 0x0000040404008981 */ /* 0x000f28000c2e1900 */
[----:B------:R-:W5:Y:S04]  /*0150*/  @!P0 LDG.E.EL R6, desc[UR4][R4.64+0x4] ;  /* 0x0000040404068981 */ /* 0x000f68000c2e1900 */
[----:B------:R-:W5:Y:S04]  /*0160*/  @!P0 LDG.E.EL R10, desc[UR4][R4.64+0x8] ;  /* 0x00000804040a8981 */ /* 0x000f68000c2e1900 */
[----:B------:R-:W5:Y:S01]  /*0170*/  @!P0 LDG.E.EL R11, desc[UR4][R4.64+0x8] ;  /* 0x00000804040b8981 */ /* 0x000f62000c2e1900 */
[----:B------:R-:W-:-:S06]  /*0180*/  CS2R R12, SRZ ;  /* 0x00000000000c7805 */ /* 0x000fcc000001ff00 */
[----:B------:R-:W5:Y:S04]  /*0190*/  @!P0 LDG.E.EL R12, desc[UR4][R4.64+0xc] ;  /* 0x00000c04040c8981 */ /* 0x000f68000c2e1900 */
[----:B------:R-:W5:Y:S01]  /*01a0*/  @!P0 LDG.E.EL R13, desc[UR4][R4.64+0xc] ;  /* 0x00000c04040d8981 */ /* 0x000f62000c2e1900 */
[----:B------:R-:W-:Y:S01]  /*01b0*/  CS2R R8, SRZ ;  /* 0x0000000000087805 */ /* 0x000fe2000001ff00 */
[----:B------:R-:W-:-:S05]  /*01c0*/  IMAD.WIDE R2, R7, 0x4, R2 ;  /* 0x0000000407027825 */ /* 0x000fca00078e0202 */
[----:B------:R1:W5:Y:S02]  /*01d0*/  @!P0 LDG.E.64 R8, desc[UR4][R2.64] ;  /* 0x0000000402088981 */ /* 0x000364000c1e1b00 */
[----:B-1----:R-:W1:Y:S02]  /*01e0*/  LDC.64 R2, c[0x0][0x218] ;  /* 0x00008600ff027b82 */ /* 0x002e640000000a00 */
[----:B-1----:R-:W-:Y:S01]  /*01f0*/  IMAD.WIDE R2, R7, 0x4, R2 ;  /* 0x0000000407027825 */ /* 0x002fe200078e0202 */
[C---:B--2---:R-:W-:Y:S02]  /*0200*/  FSETP.NAN.AND P3, PT, R15.reuse, R15, PT ;  /* 0x0000000f0f00720b */ /* 0x044fe40003f68000 */
[C---:B---3--:R-:W-:Y:S02]  /*0210*/  FSETP.NAN.AND P4, PT, R14.reuse, R14, PT ;  /* 0x0000000e0e00720b */ /* 0x048fe40003f88000 */
[----:B----4-:R-:W-:Y:S02]  /*0220*/  FSETP.GT.AND P1, PT, R15, R0, PT ;  /* 0x000000000f00720b */ /* 0x010fe40003f24000 */
[----:B-----5:R-:W-:-:S07]  /*0230*/  FSETP.GT.AND P2, PT, R14, R6, PT ;  /* 0x000000060e00720b */ /* 0x020fce0003f44000 */
[----:B------:R-:W-:Y:S02]  /*0240*/  @!P3 FSEL R15, R15, R0, P1 ;  /* 0x000000000f0fb208 */ /* 0x000fe40000800000 */
[----:B------:R-:W-:Y:S02]  /*0250*/  @!P4 FSEL R14, R14, R6, P2 ;  /* 0x000000060e0ec208 */ /* 0x000fe40001000000 */
[C---:B------:R-:W-:Y:S02]  /*0260*/  FSETP.GT.AND P1, PT, R15.reuse, R10, PT ;  /* 0x0000000a0f00720b */ /* 0x040fe40003f24000 */
[C---:B------:R-:W-:Y:S02]  /*0270*/  FSETP.GT.AND P2, PT, R14.reuse, R11, PT ;  /* 0x0000000b0e00720b */ /* 0x040fe40003f44000 */
[----:B------:R-:W-:Y:S02]  /*0280*/  FSETP.NAN.AND P3, PT, R15, R15, PT ;  /* 0x0000000f0f00720b */ /* 0x000fe40003f68000 */
[----:B------:R-:W-:-:S07]  /*0290*/  FSETP.NAN.AND P4, PT, R14, R14, PT ;  /* 0x0000000e0e00720b */ /* 0x000fce0003f88000 */
[----:B------:R-:W-:Y:S02]  /*02a0*/  @!P1 FSEL R15, R15, R10, P3 ;  /* 0x0000000a0f0f9208 */ /* 0x000fe40001800000 */
[----:B------:R-:W-:Y:S02]  /*02b0*/  @!P2 FSEL R14, R14, R11, P4 ;  /* 0x0000000b0e0ea208 */ /* 0x000fe40002000000 */
[C---:B------:R-:W-:Y:S02]  /*02c0*/  FSETP.GT.AND P1, PT, R15.reuse, R12, PT ;  /* 0x0000000c0f00720b */ /* 0x040fe40003f24000 */
[C---:B------:R-:W-:Y:S02]  /*02d0*/  FSETP.GT.AND P2, PT, R14.reuse, R13, PT ;  /* 0x0000000d0e00720b */ /* 0x040fe40003f44000 */
[----:B------:R-:W-:Y:S02]  /*02e0*/  FSETP.NAN.AND P3, PT, R15, R15, PT ;  /* 0x0000000f0f00720b */ /* 0x000fe40003f68000 */
[----:B------:R-:W-:-:S07]  /*02f0*/  FSETP.NAN.AND P4, PT, R14, R14, PT ;  /* 0x0000000e0e00720b */ /* 0x000fce0003f88000 */
[----:B------:R-:W-:Y:S02]  /*0300*/  @!P1 FSEL R15, R15, R12, P3 ;  /* 0x0000000c0f0f9208 */ /* 0x000fe40001800000 */
[----:B------:R-:W-:-:S03]  /*0310*/  @!P2 FSEL R14, R14, R13, P4 ;  /* 0x0000000d0e0ea208 */ /* 0x000fc60002000000 */
[----:B------:R-:W-:Y:S02]  /*0320*/  FADD R8, -R15, R8 ;  /* 0x000000080f087221 */ /* 0x000fe40000000100 */
[----:B------:R-:W-:Y:S02]  /*0330*/  FADD R9, -R14, R9 ;  /* 0x000000090e097221 */ /* 0x000fe40000000100 */
[----:B------:R-:W-:Y:S02]  /*0340*/  FMUL R8, R8, 0.5 ;  /* 0x3f00000008087820 */ /* 0x000fe40000400000 */
[----:B------:R-:W-:Y:S02]  /*0350*/  FMUL R9, R9, 0.5 ;  /* 0x3f00000009097820 */ /* 0x000fe40000400000 */
[----:B------:R-:W-:Y:S02]  /*0360*/  FMUL R8, R8, 1.4426950216293334961 ;  /* 0x3fb8aa3b08087820 */ /* 0x000fe40000400000 */
[----:B------:R-:W-:-:S03]  /*0370*/  FMUL R9, R9, 1.4426950216293334961 ;  /* 0x3fb8aa3b09097820 */ /* 0x000fc60000400000 */
[----:B------:R-:W-:Y:S02]  /*0380*/  FSETP.GEU.AND P1, PT, R8, -126, PT ;  /* 0xc2fc00000800780b */ /* 0x000fe40003f2e000 */
[----:B------:R-:W-:-:S11]  /*0390*/  FSETP.GEU.AND P2, PT, R9, -126, PT ;  /* 0xc2fc00000900780b */ /* 0x000fd60003f4e000 */
[----:B------:R-:W-:Y:S02]  /*03a0*/  @!P1 FMUL R8, R8, 0.5 ;  /* 0x3f00000008089820 */ /* 0x000fe40000400000 */
[----:B------:R-:W-:Y:S02]  /*03b0*/  @!P2 FMUL R9, R9, 0.5 ;  /* 0x3f0000000909a820 */ /* 0x000fe40000400000 */
[----:B------:R-:W1:Y:S08]  /*03c0*/  MUFU.EX2 R4, R8 ;  /* 0x0000000800047308 */ /* 0x000e700000000800 */
[----:B------:R-:W2:Y:S01]  /*03d0*/  MUFU.EX2 R5, R9 ;  /* 0x0000000900057308 */ /* 0x000ea20000000800 */
[----:B-1----:R-:W-:Y:S01]  /*03e0*/  @!P1 FMUL R4, R4, R4 ;  /* 0x0000000404049220 */ /* 0x002fe20000400000 */
[----:B--2---:R-:W-:Y:S01]  /*03f0*/  @!P2 FMUL R5, R5, R5 ;  /* 0x000000050505a220 */ /* 0x004fe20000400000 */
[----:B------:R-:W-:Y:S06]  /*0400*/  @P0 EXIT ;  /* 0x000000000000094d */ /* 0x000fec0003800000 */
[----:B------:R-:W-:Y:S01]  /*0410*/  STG.E.64 desc[UR4][R2.64], R4 ;  /* 0x0000000402007986 */ /* 0x000fe2000c101b04 */
[----:B------:R-:W-:Y:S05]  /*0420*/  EXIT ;  /* 0x000000000000794d */ /* 0x000fea0003800000 */
.L_x_0:
[----:B------:R-:W-:-:S00]  /*0430*/  BRA `(.L_x_0) ;  /* 0xfffffffc00fc7947 */ /* 0x000fc0000383ffff */
[----:B------:R-:W-:-:S00]  /*0440*/  NOP ;  /* 0x0000000000007918 */ /* 0x000fc00000000000 */
        /* <DEDUP_REMOVED lines=11> */
.L_x_1:


//--------------------- .nv.constant0.triton_poi_fused__softmax_0 --------------------------
	.section	.nv.constant0.triton_poi_fused__softmax_0,"a",@progbits
	.sectionflags	@""
	.align	4
.nv.constant0.triton_poi_fused__softmax_0:
	.zero		548
